	.headerflags	@"EF_CUDA_TEXMODE_UNIFIED EF_CUDA_64BIT_ADDRESS EF_CUDA_ACCELERATORS EF_CUDA_SM90 EF_CUDA_VIRTUAL_SM(EF_CUDA_SM90)"
	.elftype	@"ET_EXEC"


//--------------------- .nv.info                  --------------------------
	.section	.nv.info,"",@"SHT_CUDA_INFO"
	.align	4


	//----- nvinfo : EIATTR_REGCOUNT
	.align		4
        /*0000*/ 	.byte	0x04, 0x2f
        /*0002*/ 	.short	(.L_3 - .L_2)
	.align		4
.L_2:
        /*0004*/ 	.word	index@(triton_poi_fused__native_batch_norm_legit_no_training_convolution_relu_8)
        /*0008*/ 	.word	0x00000017


	//----- nvinfo : EIATTR_MIN_STACK_SIZE
	.align		4
.L_3:
        /*000c*/ 	.byte	0x04, 0x12
        /*000e*/ 	.short	(.L_5 - .L_4)
	.align		4
.L_4:
        /*0010*/ 	.word	index@(triton_poi_fused__native_batch_norm_legit_no_training_convolution_relu_8)
        /*0014*/ 	.word	0x00000000


	//----- nvinfo : EIATTR_FRAME_SIZE
	.align		4
.L_5:
        /*0018*/ 	.byte	0x04, 0x11
        /*001a*/ 	.short	(.L_7 - .L_6)
	.align		4
.L_6:
        /*001c*/ 	.word	index@(triton_poi_fused__native_batch_norm_legit_no_training_convolution_relu_8)
        /*0020*/ 	.word	0x00000000


	//----- nvinfo : EIATTR_MIN_STACK_SIZE
	.align		4
.L_7:
        /*0024*/ 	.byte	0x04, 0x12
        /*0026*/ 	.short	(.L_9 - .L_8)
	.align		4
.L_8:
        /*0028*/ 	.word	index@(triton_poi_fused__native_batch_norm_legit_no_training_convolution_relu_8)
        /*002c*/ 	.word	0x00000000
.L_9:


//--------------------- .nv.info.triton_poi_fused__native_batch_norm_legit_no_training_convolution_relu_8 --------------------------
	.section	.nv.info.triton_poi_fused__native_batch_norm_legit_no_training_convolution_relu_8,"",@"SHT_CUDA_INFO"
	.sectionflags	@""
	.align	4


	//----- nvinfo : EIATTR_CUDA_API_VERSION
	.align		4
        /*0000*/ 	.byte	0x04, 0x37
        /*0002*/ 	.short	(.L_11 - .L_10)
.L_10:
        /*0004*/ 	.word	0x0000007c


	//----- nvinfo : EIATTR_KPARAM_INFO
	.align		4
.L_11:
        /*0008*/ 	.byte	0x04, 0x17
        /*000a*/ 	.short	(.L_13 - .L_12)
.L_12:
        /*000c*/ 	.word	0x00000000
        /*0010*/ 	.short	0x0007
        /*0012*/ 	.short	0x0038
        /*0014*/ 	.byte	0x00, 0xf0, 0x11, 0x00


	//----- nvinfo : EIATTR_KPARAM_INFO
	.align		4
.L_13:
        /*0018*/ 	.byte	0x04, 0x17
        /*001a*/ 	.short	(.L_15 - .L_14)
.L_14:
        /*001c*/ 	.word	0x00000000
        /*0020*/ 	.short	0x0006
        /*0022*/ 	.short	0x0030
        /*0024*/ 	.byte	0x00, 0xf4, 0x21, 0x00


	//----- nvinfo : EIATTR_KPARAM_INFO
	.align		4
.L_15:
        /*0028*/ 	.byte	0x04, 0x17
        /*002a*/ 	.short	(.L_17 - .L_16)
.L_16:
        /*002c*/ 	.word	0x00000000
        /*0030*/ 	.short	0x0005
        /*0032*/ 	.short	0x0028
        /*0034*/ 	.byte	0x00, 0xf4, 0x21, 0x00


	//----- nvinfo : EIATTR_KPARAM_INFO
	.align		4
.L_17:
        /*0038*/ 	.byte	0x04, 0x17
        /*003a*/ 	.short	(.L_19 - .L_18)
.L_18:
        /*003c*/ 	.word	0x00000000
        /*0040*/ 	.short	0x0004
        /*0042*/ 	.short	0x0020
        /*0044*/ 	.byte	0x00, 0xf4, 0x21, 0x00


	//----- nvinfo : EIATTR_KPARAM_INFO
	.align		4
.L_19:
        /*0048*/ 	.byte	0x04, 0x17
        /*004a*/ 	.short	(.L_21 - .L_20)
.L_20:
        /*004c*/ 	.word	0x00000000
        /*0050*/ 	.short	0x0003
        /*0052*/ 	.short	0x0018
        /*0054*/ 	.byte	0x00, 0xf4, 0x21, 0x00


	//----- nvinfo : EIATTR_KPARAM_INFO
	.align		4
.L_21:
        /*0058*/ 	.byte	0x04, 0x17
        /*005a*/ 	.short	(.L_23 - .L_22)
.L_22:
        /*005c*/ 	.word	0x00000000
        /*0060*/ 	.short	0x0002
        /*0062*/ 	.short	0x0010
        /*0064*/ 	.byte	0x00, 0xf4, 0x21, 0x00


	//----- nvinfo : EIATTR_KPARAM_INFO
	.align		4
.L_23:
        /*0068*/ 	.byte	0x04, 0x17
        /*006a*/ 	.short	(.L_25 - .L_24)
.L_24:
        /*006c*/ 	.word	0x00000000
        /*0070*/ 	.short	0x0001
        /*0072*/ 	.short	0x0008
        /*0074*/ 	.byte	0x00, 0xf4, 0x21, 0x00


	//----- nvinfo : EIATTR_KPARAM_INFO
	.align		4
.L_25:
        /*0078*/ 	.byte	0x04, 0x17
        /*007a*/ 	.short	(.L_27 - .L_26)
.L_26:
        /*007c*/ 	.word	0x00000000
        /*0080*/ 	.short	0x0000
        /*0082*/ 	.short	0x0000
        /*0084*/ 	.byte	0x00, 0xf4, 0x21, 0x00


	//----- nvinfo : EIATTR_SPARSE_MMA_MASK
	.align		4
.L_27:
        /*0088*/ 	.byte	0x03, 0x50
        /*008a*/ 	.short	0x0000


	//----- nvinfo : EIATTR_MAXREG_COUNT
	.align		4
        /*008c*/ 	.byte	0x03, 0x1b
        /*008e*/ 	.short	0x00ff


	//----- nvinfo : EIATTR_EXIT_INSTR_OFFSETS
	.align		4
        /*0090*/ 	.byte	0x04, 0x1c
        /*0092*/ 	.short	(.L_29 - .L_28)


	//   ....[0]....
.L_28:
        /*0094*/ 	.word	0x00000370


	//   ....[1]....
        /*0098*/ 	.word	0x00000390


	//----- nvinfo : EIATTR_REQNTID
	.align		4
.L_29:
        /*009c*/ 	.byte	0x04, 0x10
        /*009e*/ 	.short	(.L_31 - .L_30)
.L_30:
        /*00a0*/ 	.word	0x00000080
        /*00a4*/ 	.word	0x00000001
        /*00a8*/ 	.word	0x00000001


	//----- nvinfo : EIATTR_CBANK_PARAM_SIZE
	.align		4
.L_31:
        /*00ac*/ 	.byte	0x03, 0x19
        /*00ae*/ 	.short	0x003c


	//----- nvinfo : EIATTR_PARAM_CBANK
	.align		4
        /*00b0*/ 	.byte	0x04, 0x0a
        /*00b2*/ 	.short	(.L_33 - .L_32)
	.align		4
.L_32:
        /*00b4*/ 	.word	index@(.nv.constant0.triton_poi_fused__native_batch_norm_legit_no_training_convolution_relu_8)
        /*00b8*/ 	.short	0x0210
        /*00ba*/ 	.short	0x003c


	//----- nvinfo : EIATTR_SW_WAR
	.align		4
.L_33:
        /*00bc*/ 	.byte	0x04, 0x36
        /*00be*/ 	.short	(.L_35 - .L_34)
.L_34:
        /*00c0*/ 	.word	0x00000008
.L_35:


//--------------------- .nv.callgraph             --------------------------
	.section	.nv.callgraph,"",@"SHT_CUDA_CALLGRAPH"
	.align	4
	.sectionentsize	8
	.align		4
        /*0000*/ 	.word	0x00000000
	.align		4
        /*0004*/ 	.word	0xffffffff
	.align		4
        /*0008*/ 	.word	0x00000000
	.align		4
        /*000c*/ 	.word	0xfffffffe
	.align		4
        /*0010*/ 	.word	0x00000000
	.align		4
        /*0014*/ 	.word	0xfffffffd
	.align		4
        /*0018*/ 	.word	0x00000000
	.align		4
        /*001c*/ 	.word	0xfffffffc


//--------------------- .nv.constant4             --------------------------
	.section	.nv.constant4,"a",@progbits
	.align	8
	.align		8
.nv.constant4:
        /*0000*/ 	.dword	_$_str
	.align		8
        /*0008*/ 	.dword	_$_str_$_2


//--------------------- .text.triton_poi_fused__native_batch_norm_legit_no_training_convolution_relu_8 --------------------------
	.section	.text.triton_poi_fused__native_batch_norm_legit_no_training_convolution_relu_8,"ax",@progbits
	.align	128
        .global         triton_poi_fused__native_batch_norm_legit_no_training_convolution_relu_8
        .type           triton_poi_fused__native_batch_norm_legit_no_training_convolution_relu_8,@function
        .size           triton_poi_fused__native_batch_norm_legit_no_training_convolution_relu_8,(.L_x_1 - triton_poi_fused__native_batch_norm_legit_no_training_convolution_relu_8)
        .other          triton_poi_fused__native_batch_norm_legit_no_training_convolution_relu_8,@"STO_CUDA_ENTRY STV_DEFAULT"
triton_poi_fused__native_batch_norm_legit_no_training_convolution_relu_8:
.text.triton_poi_fused__native_batch_norm_legit_no_training_convolution_relu_8:
[----:B------:R-:W0:Y:S01]  /*0000*/  LDC R1, c[0x0][0x28] ;  /* 0x00000a00ff017b82 */ /* 0x000e220000000800 */
[----:B------:R-:W1:Y:S07]  /*0010*/  S2R R0, SR_TID.X ;  /* 0x0000000000007919 */ /* 0x000e6e0000002100 */
[----:B------:R-:W2:Y:S01]  /*0020*/  LDC.64 R12, c[0x0][0x228] ;  /* 0x00008a00ff0c7b82 */ /* 0x000ea20000000a00 */
[----:B------:R-:W-:Y:S01]  /*0030*/  CS2R R4, SRZ ;  /* 0x0000000000047805 */ /* 0x000fe2000001ff00 */
[----:B------:R-:W-:Y:S01]  /*0040*/  ULDC.64 UR4, c[0x0][0x208] ;  /* 0x0000820000047ab9 */ /* 0x000fe20000000a00 */
[----:B------:R-:W3:Y:S05]  /*0050*/  S2R R3, SR_CTAID.X ;  /* 0x0000000000037919 */ /* 0x000eea0000002500 */
[----:B------:R-:W4:Y:S08]  /*0060*/  LDC.64 R10, c[0x0][0x218] ;  /* 0x00008600ff0a7b82 */ /* 0x000f300000000a00 */
[----:B------:R-:W5:Y:S08]  /*0070*/  LDC.64 R14, c[0x0][0x220] ;  /* 0x00008800ff0e7b82 */ /* 0x000f700000000a00 */
[----:B------:R-:W5:Y:S01]  /*0080*/  LDC.64 R16, c[0x0][0x230] ;  /* 0x00008c00ff107b82 */ /* 0x000f620000000a00 */
[----:B-1----:R-:W-:-:S07]  /*0090*/  LOP3.LUT R0, R0, 0x7f, RZ, 0xc0, !PT ;  /* 0x0000007f00007812 */ /* 0x002fce00078ec0ff */
[----:B------:R-:W1:Y:S01]  /*00a0*/  LDC.64 R6, c[0x0][0x238] ;  /* 0x00008e00ff067b82 */ /* 0x000e620000000a00 */
[----:B---3--:R-:W-:Y:S02]  /*00b0*/  SHF.R.S32.HI R2, RZ, 0x18, R3 ;  /* 0x00000018ff027819 */ /* 0x008fe40000011403 */
[----:B------:R-:W-:Y:S02]  /*00c0*/  LEA R0, R3, R0, 0x7 ;  /* 0x0000000003007211 */ /* 0x000fe400078e38ff */
[----:B------:R-:W-:Y:S02]  /*00d0*/  SGXT R3, R2, 0x1 ;  /* 0x000000010203781a */ /* 0x000fe40000000200 */
[----:B------:R-:W-:Y:S02]  /*00e0*/  ISETP.GE.AND P0, PT, R0, 0x800, PT ;  /* 0x000008000000780c */ /* 0x000fe40003f06270 */
[----:B------:R-:W-:-:S04]  /*00f0*/  LEA.HI R3, R3, R0, RZ, 0x4 ;  /* 0x0000000003037211 */ /* 0x000fc800078f20ff */
[----:B------:R-:W-:-:S04]  /*0100*/  SHF.R.S32.HI R3, RZ, 0x4, R3 ;  /* 0x00000004ff037819 */ /* 0x000fc80000011403 */
[----:B------:R-:W-:-:S04]  /*0110*/  LEA.HI R2, R3, R3, RZ, 0x5 ;  /* 0x0000000303027211 */ /* 0x000fc800078f28ff */
[----:B------:R-:W-:-:S04]  /*0120*/  LOP3.LUT R2, R2, 0xffffffe0, RZ, 0xc0, !PT ;  /* 0xffffffe002027812 */ /* 0x000fc800078ec0ff */
[----:B------:R-:W-:Y:S02]  /*0130*/  IADD3 R19, R3, -R2, RZ ;  /* 0x8000000203137210 */ /* 0x000fe40007ffe0ff */
[----:B------:R-:W3:Y:S03]  /*0140*/  LDC.64 R2, c[0x0][0x210] ;  /* 0x00008400ff027b82 */ /* 0x000ee60000000a00 */
[----:B--2---:R-:W-:-:S05]  /*0150*/  IMAD.WIDE R12, R19, 0x4, R12 ;  /* 0x00000004130c7825 */ /* 0x004fca00078e020c */
[----:B------:R5:W2:Y:S01]  /*0160*/  @!P0 LDG.E.EL R4, desc[UR4][R12.64] ;  /* 0x000000040c048981 */ /* 0x000aa2000c2e1900 */
[----:B------:R-:W-:Y:S01]  /*0170*/  CS2R R8, SRZ ;  /* 0x0000000000087805 */ /* 0x000fe2000001ff00 */
[----:B----4-:R-:W-:-:S05]  /*0180*/  IMAD.WIDE R10, R19, 0x4, R10 ;  /* 0x00000004130a7825 */ /* 0x010fca00078e020a */
[----:B------:R4:W2:Y:S01]  /*0190*/  @!P0 LDG.E.EL R8, desc[UR4][R10.64] ;  /* 0x000000040a088981 */ /* 0x0008a2000c2e1900 */
[----:B-----5:R-:W-:-:S04]  /*01a0*/  IMAD.WIDE R12, R19, 0x4, R14 ;  /* 0x00000004130c7825 */ /* 0x020fc800078e020e */
[----:B---3--:R-:W-:Y:S01]  /*01b0*/  IMAD.WIDE R2, R0, 0x4, R2 ;  /* 0x0000000400027825 */ /* 0x008fe200078e0202 */
[----:B------:R-:W3:Y:S04]  /*01c0*/  @!P0 LDG.E.EL R9, desc[UR4][R12.64] ;  /* 0x000000040c098981 */ /* 0x000ee8000c2e1900 */
[----:B------:R-:W5:Y:S01]  /*01d0*/  @!P0 LDG.E R5, desc[UR4][R2.64] ;  /* 0x0000000402058981 */ /* 0x000f62000c1e1900 */
[----:B0-----:R-:W-:-:S04]  /*01e0*/  IMAD.WIDE R14, R19, 0x4, R16 ;  /* 0x00000004130e7825 */ /* 0x001fc800078e0210 */
[----:B-1----:R-:W-:Y:S01]  /*01f0*/  IMAD.WIDE R16, R19, 0x4, R6 ;  /* 0x0000000413107825 */ /* 0x002fe200078e0206 */
[----:B------:R-:W-:Y:S01]  /*0200*/  CS2R R18, SRZ ;  /* 0x0000000000127805 */ /* 0x000fe2000001ff00 */
[----:B----4-:R-:W-:Y:S01]  /*0210*/  HFMA2.MMA R11, -RZ, RZ, 1.625, 0 ;  /* 0x3e800000ff0b7435 */ /* 0x010fe200000001ff */
[----:B------:R-:W0:Y:S04]  /*0220*/  LDC.64 R6, c[0x0][0x240] ;  /* 0x00009000ff067b82 */ /* 0x000e280000000a00 */
[----:B------:R-:W4:Y:S04]  /*0230*/  @!P0 LDG.E.EL R18, desc[UR4][R14.64] ;  /* 0x000000040e128981 */ /* 0x000f28000c2e1900 */
[----:B------:R-:W4:Y:S01]  /*0240*/  @!P0 LDG.E.EL R19, desc[UR4][R16.64] ;  /* 0x0000000410138981 */ /* 0x000f22000c2e1900 */
[----:B0-----:R-:W-:-:S04]  /*0250*/  IMAD.WIDE R6, R0, 0x4, R6 ;  /* 0x0000000400067825 */ /* 0x001fc800078e0206 */
[----:B--2---:R-:W-:-:S04]  /*0260*/  FADD R4, R4, 9.9999997473787516356e-06 ;  /* 0x3727c5ac04047421 */ /* 0x004fc80000000000 */
[----:B------:R-:W0:Y:S02]  /*0270*/  MUFU.SQRT R20, R4 ;  /* 0x0000000400147308 */ /* 0x000e240000002000 */
[C---:B0-----:R-:W-:Y:S02]  /*0280*/  FSETP.GT.AND P1, PT, R20.reuse, 8.50705917302346158658e+37, PT ;  /* 0x7e8000001400780b */ /* 0x041fe40003f24000 */
[----:B------:R-:W-:-:S11]  /*0290*/  FSETP.GEU.AND P2, PT, R20, 1.175494350822287508e-38, PT ;  /* 0x008000001400780b */ /* 0x000fd60003f4e000 */
[----:B------:R-:W-:-:S04]  /*02a0*/  @P1 FMUL R20, R20, 0.25 ;  /* 0x3e80000014141820 */ /* 0x000fc80000400000 */
[----:B------:R-:W-:-:S06]  /*02b0*/  @!P2 FMUL R20, R20, 16777216 ;  /* 0x4b8000001414a820 */ /* 0x000fcc0000400000 */
[----:B------:R-:W0:Y:S01]  /*02c0*/  MUFU.RCP R20, R20 ;  /* 0x0000001400147308 */ /* 0x000e220000001000 */
[----:B------:R-:W-:Y:S01]  /*02d0*/  FSEL R11, R11, 1, P1 ;  /* 0x3f8000000b0b7808 */ /* 0x000fe20000800000 */
[----:B-----5:R-:W-:-:S04]  /*02e0*/  FADD R5, R8, R5 ;  /* 0x0000000508057221 */ /* 0x020fc80000000000 */
[----:B------:R-:W-:Y:S01]  /*02f0*/  @!P2 FMUL R11, R11, 16777216 ;  /* 0x4b8000000b0ba820 */ /* 0x000fe20000400000 */
[----:B---3--:R-:W-:-:S03]  /*0300*/  FADD R9, R5, -R9 ;  /* 0x8000000905097221 */ /* 0x008fc60000000000 */
[----:B0-----:R-:W-:-:S04]  /*0310*/  FMUL R4, R20, R11 ;  /* 0x0000000b14047220 */ /* 0x001fc80000400000 */
[----:B------:R-:W-:-:S04]  /*0320*/  FMUL R4, R9, R4 ;  /* 0x0000000409047220 */ /* 0x000fc80000400000 */
[----:B----4-:R-:W-:Y:S01]  /*0330*/  FFMA R4, R4, R18, R19 ;  /* 0x0000001204047223 */ /* 0x010fe20000000013 */
[----:B------:R0:W-:Y:S04]  /*0340*/  @!P0 STG.E desc[UR4][R2.64], R5 ;  /* 0x0000000502008986 */ /* 0x0001e8000c101904 */
[----:B------:R-:W-:-:S04]  /*0350*/  FSETP.GEU.AND P1, PT, R4, RZ, PT ;  /* 0x000000ff0400720b */ /* 0x000fc80003f2e000 */
[----:B------:R-:W-:Y:S01]  /*0360*/  FSEL R9, R4, RZ, P1 ;  /* 0x000000ff04097208 */ /* 0x000fe20000800000 */
[----:B0-----:R-:W-:Y:S08]  /*0370*/  @P0 EXIT ;  /* 0x000000000000094d */ /* 0x001ff00003800000 */
[----:B------:R-:W-:Y:S01]  /*0380*/  STG.E desc[UR4][R6.64], R9 ;  /* 0x0000000906007986 */ /* 0x000fe2000c101904 */
[----:B------:R-:W-:Y:S05]  /*0390*/  EXIT ;  /* 0x000000000000794d */ /* 0x000fea0003800000 */
.L_x_0:
[----:B------:R-:W-:-:S00]  /*03a0*/  BRA `(.L_x_0) ;  /* 0xfffffffc00fc7947 */ /* 0x000fc0000383ffff */
[----:B------:R-:W-:-:S00]  /*03b0*/  NOP ;  /* 0x0000000000007918 */ /* 0x000fc00000000000 */
        /* <DEDUP_REMOVED lines=12> */
.L_x_1:


//--------------------- .nv.global.init           --------------------------
	.section	.nv.global.init,"aw",@progbits
.nv.global.init:
	.type		_$_str,@object
	.size		_$_str,(_$_str_$_2 - _$_str)
_$_str:
        /*0000*/ 	.byte	0x5f, 0x5f, 0x43, 0x55, 0x44, 0x41, 0x5f, 0x46, 0x54, 0x5a, 0x00
	.type		_$_str_$_2,@object
	.size		_$_str_$_2,(.L_1 - _$_str_$_2)
_$_str_$_2:
        /*000b*/ 	.byte	0x5f, 0x5f, 0x43, 0x55, 0x44, 0x41, 0x5f, 0x50, 0x52, 0x45, 0x43, 0x5f, 0x53, 0x51, 0x52, 0x54
        /*001b*/ 	.byte	0x00
.L_1:


//--------------------- .nv.constant0.triton_poi_fused__native_batch_norm_legit_no_training_convolution_relu_8 --------------------------
	.section	.nv.constant0.triton_poi_fused__native_batch_norm_legit_no_training_convolution_relu_8,"a",@progbits
	.sectionflags	@""
	.align	4
.nv.constant0.triton_poi_fused__native_batch_norm_legit_no_training_convolution_relu_8:
	.zero		588
